//
// Generated by NVIDIA NVVM Compiler
//
// Compiler Build ID: CL-36424714
// Cuda compilation tools, release 13.0, V13.0.88
// Based on NVVM 20.0.0
//

.version 9.0
.target sm_100
.address_size 64

	// .globl	_Z11add_vectorsPfS_S_

.visible .entry _Z11add_vectorsPfS_S_(
	.param .u64 .ptr .align 1 _Z11add_vectorsPfS_S__param_0,
	.param .u64 .ptr .align 1 _Z11add_vectorsPfS_S__param_1,
	.param .u64 .ptr .align 1 _Z11add_vectorsPfS_S__param_2
)
{
	.reg .b32 	%r<2>;
	.reg .b32 	%f<4>;
	.reg .b64 	%rd<11>;

	ld.param.u64 	%rd1, [_Z11add_vectorsPfS_S__param_0];
	ld.param.u64 	%rd2, [_Z11add_vectorsPfS_S__param_1];
	ld.param.u64 	%rd3, [_Z11add_vectorsPfS_S__param_2];
	cvta.to.global.u64 	%rd4, %rd3;
	cvta.to.global.u64 	%rd5, %rd2;
	cvta.to.global.u64 	%rd6, %rd1;
	mov.u32 	%r1, %ctaid.x;
	mul.wide.u32 	%rd7, %r1, 4;
	add.s64 	%rd8, %rd6, %rd7;
	ld.global.f32 	%f1, [%rd8];
	add.s64 	%rd9, %rd5, %rd7;
	ld.global.f32 	%f2, [%rd9];
	add.f32 	%f3, %f1, %f2;
	add.s64 	%rd10, %rd4, %rd7;
	st.global.f32 	[%rd10], %f3;
	ret;

}


// ===== COMPILED SASS (sm_100) =====

	.target	sm_100

	.elftype	@"ET_EXEC"


//--------------------- .note.nv.tkinfo           --------------------------
	.section	.note.nv.tkinfo,"",@"SHT_NOTE"
	.sectionflags	@"SHF_NOTE_NV_TKINFO"
	.tkinfo
        /*0018*/ 	.word	0x00000002
        /*0030*/ 	.string	""
        /*0030*/ 	.string	"ptxas"
        /*0030*/ 	.string	"Cuda compilation tools, release 13.0, V13.0.88"
        /*0030*/ 	.string	"Build cuda_13.0.r13.0/compiler.36424714_0"
        /*0030*/ 	.string	"-arch sm_100 -m 64 "



//--------------------- .note.nv.cuinfo           --------------------------
	.section	.note.nv.cuinfo,"",@"SHT_NOTE"
	.sectionflags	@"SHF_NOTE_NV_CUINFO"
        /*0018*/ 	.short	0x0002
        /*001a*/ 	.short	0x0064
        /*001c*/ 	.short	0x0082
	.zero		2


//--------------------- .nv.info                  --------------------------
	.section	.nv.info,"",@"SHT_CUDA_INFO"
	.align	4


	//----- nvinfo : EIATTR_REGCOUNT
	.align		4
        /*0000*/ 	.byte	0x04, 0x2f
        /*0002*/ 	.short	(.L_1 - .L_0)
	.align		4
.L_0:
        /*0004*/ 	.word	index@(_Z11add_vectorsPfS_S_)
        /*0008*/ 	.word	0x0000000c


	//----- nvinfo : EIATTR_FRAME_SIZE
	.align		4
.L_1:
        /*000c*/ 	.byte	0x04, 0x11
        /*000e*/ 	.short	(.L_3 - .L_2)
	.align		4
.L_2:
        /*0010*/ 	.word	index@(_Z11add_vectorsPfS_S_)
        /*0014*/ 	.word	0x00000000


	//----- nvinfo : EIATTR_MIN_STACK_SIZE
	.align		4
.L_3:
        /*0018*/ 	.byte	0x04, 0x12
        /*001a*/ 	.short	(.L_5 - .L_4)
	.align		4
.L_4:
        /*001c*/ 	.word	index@(_Z11add_vectorsPfS_S_)
        /*0020*/ 	.word	0x00000000
.L_5:


//--------------------- .nv.compat                --------------------------
	.section	.nv.compat,"",@"SHT_CUDA_COMPAT_INFO"
	.align	4
        /*0000*/ 	.byte	0x02, 0x09, 0x00, 0x00, 0x02, 0x02, 0x01, 0x00, 0x02, 0x05, 0x05, 0x00, 0x03, 0x07, 0x01, 0x01
        /*0010*/ 	.byte	0x02, 0x03, 0x00, 0x00, 0x02, 0x06, 0x01, 0x00, 0x04, 0x0b, 0x08, 0x00, 0x09, 0x00, 0x00, 0x00
        /*0020*/ 	.byte	0x00, 0x00, 0x00, 0x00


//--------------------- .nv.info._Z11add_vectorsPfS_S_ --------------------------
	.section	.nv.info._Z11add_vectorsPfS_S_,"",@"SHT_CUDA_INFO"
	.sectionflags	@""
	.align	4


	//----- nvinfo : EIATTR_CUDA_API_VERSION
	.align		4
        /*0000*/ 	.byte	0x04, 0x37
        /*0002*/ 	.short	(.L_7 - .L_6)
.L_6:
        /*0004*/ 	.word	0x00000082


	//----- nvinfo : EIATTR_KPARAM_INFO
	.align		4
.L_7:
        /*0008*/ 	.byte	0x04, 0x17
        /*000a*/ 	.short	(.L_9 - .L_8)
.L_8:
        /*000c*/ 	.word	0x00000000
        /*0010*/ 	.short	0x0002
        /*0012*/ 	.short	0x0010
        /*0014*/ 	.byte	0x00, 0xf5, 0x21, 0x00


	//----- nvinfo : EIATTR_KPARAM_INFO
	.align		4
.L_9:
        /*0018*/ 	.byte	0x04, 0x17
        /*001a*/ 	.short	(.L_11 - .L_10)
.L_10:
        /*001c*/ 	.word	0x00000000
        /*0020*/ 	.short	0x0001
        /*0022*/ 	.short	0x0008
        /*0024*/ 	.byte	0x00, 0xf5, 0x21, 0x00


	//----- nvinfo : EIATTR_KPARAM_INFO
	.align		4
.L_11:
        /*0028*/ 	.byte	0x04, 0x17
        /*002a*/ 	.short	(.L_13 - .L_12)
.L_12:
        /*002c*/ 	.word	0x00000000
        /*0030*/ 	.short	0x0000
        /*0032*/ 	.short	0x0000
        /*0034*/ 	.byte	0x00, 0xf5, 0x21, 0x00


	//----- nvinfo : EIATTR_SPARSE_MMA_MASK
	.align		4
.L_13:
        /*0038*/ 	.byte	0x03, 0x50
        /*003a*/ 	.short	0x0000


	//----- nvinfo : EIATTR_MAXREG_COUNT
	.align		4
        /*003c*/ 	.byte	0x03, 0x1b
        /*003e*/ 	.short	0x00ff


	//----- nvinfo : EIATTR_MERCURY_ISA_VERSION
	.align		4
        /*0040*/ 	.byte	0x03, 0x5f
        /*0042*/ 	.short	0x0101


	//----- nvinfo : EIATTR_VRC_CTA_INIT_COUNT
	.align		4
        /*0044*/ 	.byte	0x02, 0x4a
	.zero		1
	.zero		1


	//----- nvinfo : EIATTR_EXIT_INSTR_OFFSETS
	.align		4
        /*0048*/ 	.byte	0x04, 0x1c
        /*004a*/ 	.short	(.L_15 - .L_14)


	//   ....[0]....
.L_14:
        /*004c*/ 	.word	0x000000d0


	//----- nvinfo : EIATTR_CBANK_PARAM_SIZE
	.align		4
.L_15:
        /*0050*/ 	.byte	0x03, 0x19
        /*0052*/ 	.short	0x0018


	//----- nvinfo : EIATTR_PARAM_CBANK
	.align		4
        /*0054*/ 	.byte	0x04, 0x0a
        /*0056*/ 	.short	(.L_17 - .L_16)
	.align		4
.L_16:
        /*0058*/ 	.word	index@(.nv.constant0._Z11add_vectorsPfS_S_)
        /*005c*/ 	.short	0x0380
        /*005e*/ 	.short	0x0018


	//----- nvinfo : EIATTR_SW_WAR
	.align		4
.L_17:
        /*0060*/ 	.byte	0x04, 0x36
        /*0062*/ 	.short	(.L_19 - .L_18)
.L_18:
        /*0064*/ 	.word	0x00000008
.L_19:


//--------------------- .nv.callgraph             --------------------------
	.section	.nv.callgraph,"",@"SHT_CUDA_CALLGRAPH"
	.align	4
	.sectionentsize	8
	.align		4
        /*0000*/ 	.word	0x00000000
	.align		4
        /*0004*/ 	.word	0xffffffff
	.align		4
        /*0008*/ 	.word	0x00000000
	.align		4
        /*000c*/ 	.word	0xfffffffe
	.align		4
        /*0010*/ 	.word	0x00000000
	.align		4
        /*0014*/ 	.word	0xfffffffd
	.align		4
        /*0018*/ 	.word	0x00000000
	.align		4
        /*001c*/ 	.word	0xfffffffc


//--------------------- .text._Z11add_vectorsPfS_S_ --------------------------
	.section	.text._Z11add_vectorsPfS_S_,"ax",@progbits
	.align	128
        .global         _Z11add_vectorsPfS_S_
        .type           _Z11add_vectorsPfS_S_,@function
        .size           _Z11add_vectorsPfS_S_,(.L_x_1 - _Z11add_vectorsPfS_S_)
        .other          _Z11add_vectorsPfS_S_,@"STO_CUDA_ENTRY STV_DEFAULT"
_Z11add_vectorsPfS_S_:
.text._Z11add_vectorsPfS_S_:
[----:B------:R-:W-:Y:S01]  /*0000*/  LDC R1, c[0x0][0x37c] ;  /* 0x0000df00ff017b82 */ /* 0x000fe20000000800 */
[----:B------:R-:W0:Y:S07]  /*0010*/  S2R R9, SR_CTAID.X ;  /* 0x0000000000097919 */ /* 0x000e2e0000002500 */
[----:B------:R-:W0:Y:S01]  /*0020*/  LDC.64 R2, c[0x0][0x380] ;  /* 0x0000e000ff027b82 */ /* 0x000e220000000a00 */
[----:B------:R-:W1:Y:S07]  /*0030*/  LDCU.64 UR4, c[0x0][0x358] ;  /* 0x00006b00ff0477ac */ /* 0x000e6e0008000a00 */
[----:B------:R-:W2:Y:S08]  /*0040*/  LDC.64 R4, c[0x0][0x388] ;  /* 0x0000e200ff047b82 */ /* 0x000eb00000000a00 */
[----:B------:R-:W3:Y:S01]  /*0050*/  LDC.64 R6, c[0x0][0x390] ;  /* 0x0000e400ff067b82 */ /* 0x000ee20000000a00 */
[----:B0-----:R-:W-:-:S04]  /*0060*/  IMAD.WIDE.U32 R2, R9, 0x4, R2 ;  /* 0x0000000409027825 */ /* 0x001fc800078e0002 */
[C---:B--2---:R-:W-:Y:S02]  /*0070*/  IMAD.WIDE.U32 R4, R9.reuse, 0x4, R4 ;  /* 0x0000000409047825 */ /* 0x044fe400078e0004 */
[----:B-1----:R-:W2:Y:S04]  /*0080*/  LDG.E R2, desc[UR4][R2.64] ;  /* 0x0000000402027981 */ /* 0x002ea8000c1e1900 */
[----:B------:R-:W2:Y:S01]  /*0090*/  LDG.E R5, desc[UR4][R4.64] ;  /* 0x0000000404057981 */ /* 0x000ea2000c1e1900 */
[----:B---3--:R-:W-:-:S04]  /*00a0*/  IMAD.WIDE.U32 R6, R9, 0x4, R6 ;  /* 0x0000000409067825 */ /* 0x008fc800078e0006 */
[----:B--2---:R-:W-:-:S05]  /*00b0*/  FADD R9, R2, R5 ;  /* 0x0000000502097221 */ /* 0x004fca0000000000 */
[----:B------:R-:W-:Y:S01]  /*00c0*/  STG.E desc[UR4][R6.64], R9 ;  /* 0x0000000906007986 */ /* 0x000fe2000c101904 */
[----:B------:R-:W-:Y:S05]  /*00d0*/  EXIT ;  /* 0x000000000000794d */ /* 0x000fea0003800000 */
.L_x_0:
[----:B------:R-:W-:-:S00]  /*00e0*/  BRA `(.L_x_0) ;  /* 0xfffffffc00fc7947 */ /* 0x000fc0000383ffff */
[----:B------:R-:W-:-:S00]  /*00f0*/  NOP ;  /* 0x0000000000007918 */ /* 0x000fc00000000000 */
        /* <DEDUP_REMOVED lines=8> */
.L_x_1:


//--------------------- .nv.shared.reserved.0     --------------------------
	.section	.nv.shared.reserved.0,"aw",@nobits
	.weak		__nv_reservedSMEM_offset_0_alias
	.size		__nv_reservedSMEM_offset_0_alias, 0, 64
	.other		__nv_reservedSMEM_offset_0_alias,@"STO_CUDA_RESERVED_SHARED STV_DEFAULT"
__nv_reservedSMEM_offset_0_alias:
	.zero		0
	.zero		64


//--------------------- .nv.constant0._Z11add_vectorsPfS_S_ --------------------------
	.section	.nv.constant0._Z11add_vectorsPfS_S_,"a",@progbits
	.sectionflags	@""
	.align	4
.nv.constant0._Z11add_vectorsPfS_S_:
	.zero		920


//--------------------- SYMBOLS --------------------------

	.type		.nv.reservedSmem.offset0,@object
	.size		.nv.reservedSmem.offset0,0x4
